//
// Generated by NVIDIA NVVM Compiler
//
// Compiler Build ID: CL-36424714
// Cuda compilation tools, release 13.0, V13.0.88
// Based on NVVM 20.0.0
//

.version 9.0
.target sm_100
.address_size 64

	// .globl	_Z6kernelPKfiPfii
.extern .shared .align 16 .b8 I_s[];

.visible .entry _Z6kernelPKfiPfii(
	.param .u64 .ptr .align 1 _Z6kernelPKfiPfii_param_0,
	.param .u32 _Z6kernelPKfiPfii_param_1,
	.param .u64 .ptr .align 1 _Z6kernelPKfiPfii_param_2,
	.param .u32 _Z6kernelPKfiPfii_param_3,
	.param .u32 _Z6kernelPKfiPfii_param_4
)
{
	.reg .pred 	%p<28>;
	.reg .b32 	%r<97>;
	.reg .b32 	%f<94>;
	.reg .b64 	%rd<9>;

	ld.param.u64 	%rd2, [_Z6kernelPKfiPfii_param_0];
	ld.param.u32 	%r45, [_Z6kernelPKfiPfii_param_1];
	ld.param.u64 	%rd3, [_Z6kernelPKfiPfii_param_2];
	ld.param.u32 	%r46, [_Z6kernelPKfiPfii_param_3];
	ld.param.u32 	%r47, [_Z6kernelPKfiPfii_param_4];
	mov.u32 	%r48, %ctaid.y;
	mov.u32 	%r1, %ntid.y;
	mul.lo.s32 	%r2, %r48, %r1;
	mov.u32 	%r3, %tid.y;
	add.s32 	%r4, %r2, %r3;
	mov.u32 	%r49, %ctaid.x;
	mov.u32 	%r5, %ntid.x;
	mul.lo.s32 	%r6, %r49, %r5;
	mov.u32 	%r7, %tid.x;
	add.s32 	%r8, %r6, %r7;
	shr.u32 	%r50, %r45, 31;
	add.s32 	%r51, %r45, %r50;
	shr.s32 	%r9, %r51, 1;
	and.b32  	%r52, %r51, -2;
	add.s32 	%r10, %r52, %r5;
	add.s32 	%r11, %r52, %r1;
	setp.ge.s32 	%p2, %r3, %r11;
	@%p2 bra 	$L__BB0_8;
	sub.s32 	%r12, %r2, %r9;
	sub.s32 	%r13, %r6, %r9;
	cvta.to.global.u64 	%rd1, %rd2;
	mov.u32 	%r89, %r3;
$L__BB0_2:
	setp.ge.s32 	%p3, %r7, %r10;
	@%p3 bra 	$L__BB0_7;
	add.s32 	%r53, %r89, %r12;
	setp.gt.s32 	%p4, %r53, -1;
	setp.lt.s32 	%p5, %r53, %r46;
	and.pred  	%p1, %p4, %p5;
	mul.lo.s32 	%r15, %r53, %r47;
	mul.lo.s32 	%r16, %r89, %r10;
	mov.u32 	%r90, %r7;
$L__BB0_4:
	add.s32 	%r18, %r90, %r13;
	setp.gt.s32 	%p6, %r18, -1;
	setp.lt.s32 	%p7, %r18, %r47;
	and.pred  	%p8, %p6, %p7;
	and.pred  	%p10, %p1, %p8;
	mov.f32 	%f83, 0f00000000;
	not.pred 	%p11, %p10;
	@%p11 bra 	$L__BB0_6;
	add.s32 	%r54, %r18, %r15;
	mul.wide.s32 	%rd4, %r54, 4;
	add.s64 	%rd5, %rd1, %rd4;
	ld.global.f32 	%f83, [%rd5];
$L__BB0_6:
	add.s32 	%r55, %r90, %r16;
	shl.b32 	%r56, %r55, 2;
	mov.u32 	%r57, I_s;
	add.s32 	%r58, %r57, %r56;
	st.shared.f32 	[%r58], %f83;
	add.s32 	%r90, %r90, %r5;
	setp.lt.s32 	%p12, %r90, %r10;
	@%p12 bra 	$L__BB0_4;
$L__BB0_7:
	add.s32 	%r89, %r89, %r1;
	setp.lt.s32 	%p13, %r89, %r11;
	@%p13 bra 	$L__BB0_2;
$L__BB0_8:
	bar.sync 	0;
	setp.ge.s32 	%p14, %r4, %r46;
	setp.ge.s32 	%p15, %r8, %r47;
	or.pred  	%p16, %p14, %p15;
	@%p16 bra 	$L__BB0_26;
	setp.lt.s32 	%p17, %r45, 1;
	mov.f32 	%f92, 0f00000000;
	@%p17 bra 	$L__BB0_25;
	and.b32  	%r21, %r45, 15;
	add.s32 	%r22, %r21, -1;
	and.b32  	%r23, %r45, 7;
	add.s32 	%r24, %r23, -1;
	and.b32  	%r25, %r45, 2147483632;
	and.b32  	%r26, %r45, 3;
	neg.s32 	%r27, %r25;
	shl.b32 	%r60, %r7, 2;
	mov.u32 	%r61, I_s;
	add.s32 	%r62, %r60, %r61;
	add.s32 	%r28, %r62, 32;
	shl.b32 	%r29, %r10, 2;
	mov.f32 	%f92, 0f00000000;
	mov.b32 	%r91, 0;
$L__BB0_11:
	setp.lt.u32 	%p18, %r45, 16;
	add.s32 	%r31, %r91, %r3;
	mad.lo.s32 	%r32, %r31, %r10, %r7;
	mov.b32 	%r95, 0;
	@%p18 bra 	$L__BB0_14;
	mad.lo.s32 	%r92, %r29, %r31, %r28;
	mov.u32 	%r93, %r27;
$L__BB0_13:
	.pragma "nounroll";
	ld.shared.f32 	%f23, [%r92+-32];
	add.f32 	%f24, %f92, %f23;
	ld.shared.f32 	%f25, [%r92+-28];
	add.f32 	%f26, %f24, %f25;
	ld.shared.f32 	%f27, [%r92+-24];
	add.f32 	%f28, %f26, %f27;
	ld.shared.f32 	%f29, [%r92+-20];
	add.f32 	%f30, %f28, %f29;
	ld.shared.f32 	%f31, [%r92+-16];
	add.f32 	%f32, %f30, %f31;
	ld.shared.f32 	%f33, [%r92+-12];
	add.f32 	%f34, %f32, %f33;
	ld.shared.f32 	%f35, [%r92+-8];
	add.f32 	%f36, %f34, %f35;
	ld.shared.f32 	%f37, [%r92+-4];
	add.f32 	%f38, %f36, %f37;
	ld.shared.f32 	%f39, [%r92];
	add.f32 	%f40, %f38, %f39;
	ld.shared.f32 	%f41, [%r92+4];
	add.f32 	%f42, %f40, %f41;
	ld.shared.f32 	%f43, [%r92+8];
	add.f32 	%f44, %f42, %f43;
	ld.shared.f32 	%f45, [%r92+12];
	add.f32 	%f46, %f44, %f45;
	ld.shared.f32 	%f47, [%r92+16];
	add.f32 	%f48, %f46, %f47;
	ld.shared.f32 	%f49, [%r92+20];
	add.f32 	%f50, %f48, %f49;
	ld.shared.f32 	%f51, [%r92+24];
	add.f32 	%f52, %f50, %f51;
	ld.shared.f32 	%f53, [%r92+28];
	add.f32 	%f92, %f52, %f53;
	add.s32 	%r93, %r93, 16;
	add.s32 	%r92, %r92, 64;
	setp.ne.s32 	%p19, %r93, 0;
	mov.u32 	%r95, %r25;
	@%p19 bra 	$L__BB0_13;
$L__BB0_14:
	setp.eq.s32 	%p20, %r21, 0;
	@%p20 bra 	$L__BB0_24;
	setp.lt.u32 	%p21, %r22, 7;
	@%p21 bra 	$L__BB0_17;
	add.s32 	%r64, %r32, %r95;
	shl.b32 	%r65, %r64, 2;
	add.s32 	%r67, %r61, %r65;
	ld.shared.f32 	%f55, [%r67];
	add.f32 	%f56, %f92, %f55;
	ld.shared.f32 	%f57, [%r67+4];
	add.f32 	%f58, %f56, %f57;
	ld.shared.f32 	%f59, [%r67+8];
	add.f32 	%f60, %f58, %f59;
	ld.shared.f32 	%f61, [%r67+12];
	add.f32 	%f62, %f60, %f61;
	ld.shared.f32 	%f63, [%r67+16];
	add.f32 	%f64, %f62, %f63;
	ld.shared.f32 	%f65, [%r67+20];
	add.f32 	%f66, %f64, %f65;
	ld.shared.f32 	%f67, [%r67+24];
	add.f32 	%f68, %f66, %f67;
	ld.shared.f32 	%f69, [%r67+28];
	add.f32 	%f92, %f68, %f69;
	add.s32 	%r95, %r95, 8;
$L__BB0_17:
	setp.eq.s32 	%p22, %r23, 0;
	@%p22 bra 	$L__BB0_24;
	setp.lt.u32 	%p23, %r24, 3;
	@%p23 bra 	$L__BB0_20;
	add.s32 	%r68, %r32, %r95;
	shl.b32 	%r69, %r68, 2;
	add.s32 	%r71, %r61, %r69;
	ld.shared.f32 	%f71, [%r71];
	add.f32 	%f72, %f92, %f71;
	ld.shared.f32 	%f73, [%r71+4];
	add.f32 	%f74, %f72, %f73;
	ld.shared.f32 	%f75, [%r71+8];
	add.f32 	%f76, %f74, %f75;
	ld.shared.f32 	%f77, [%r71+12];
	add.f32 	%f92, %f76, %f77;
	add.s32 	%r95, %r95, 4;
$L__BB0_20:
	setp.eq.s32 	%p24, %r26, 0;
	@%p24 bra 	$L__BB0_24;
	setp.eq.s32 	%p25, %r26, 1;
	add.s32 	%r72, %r32, %r95;
	shl.b32 	%r73, %r72, 2;
	add.s32 	%r43, %r61, %r73;
	ld.shared.f32 	%f78, [%r43];
	add.f32 	%f92, %f92, %f78;
	@%p25 bra 	$L__BB0_24;
	setp.eq.s32 	%p26, %r26, 2;
	ld.shared.f32 	%f79, [%r43+4];
	add.f32 	%f92, %f92, %f79;
	@%p26 bra 	$L__BB0_24;
	ld.shared.f32 	%f80, [%r43+8];
	add.f32 	%f92, %f92, %f80;
$L__BB0_24:
	add.s32 	%r91, %r91, 1;
	setp.ne.s32 	%p27, %r91, %r45;
	@%p27 bra 	$L__BB0_11;
$L__BB0_25:
	min.s32 	%r75, %r9, %r4;
	not.b32 	%r76, %r4;
	add.s32 	%r77, %r46, %r76;
	min.s32 	%r78, %r9, %r77;
	min.s32 	%r79, %r9, %r8;
	not.b32 	%r80, %r8;
	add.s32 	%r81, %r47, %r80;
	min.s32 	%r82, %r9, %r81;
	add.s32 	%r83, %r75, %r78;
	add.s32 	%r84, %r79, %r82;
	mad.lo.s32 	%r85, %r84, %r83, %r84;
	add.s32 	%r86, %r83, %r85;
	add.s32 	%r87, %r86, 1;
	cvt.rn.f32.s32 	%f81, %r87;
	div.rn.f32 	%f82, %f92, %f81;
	mad.lo.s32 	%r88, %r47, %r4, %r8;
	cvta.to.global.u64 	%rd6, %rd3;
	mul.wide.s32 	%rd7, %r88, 4;
	add.s64 	%rd8, %rd6, %rd7;
	st.global.f32 	[%rd8], %f82;
$L__BB0_26:
	ret;

}


// ===== COMPILED SASS (sm_100) =====

	.target	sm_100

	.elftype	@"ET_EXEC"


//--------------------- .note.nv.tkinfo           --------------------------
	.section	.note.nv.tkinfo,"",@"SHT_NOTE"
	.sectionflags	@"SHF_NOTE_NV_TKINFO"
	.tkinfo
        /*0018*/ 	.word	0x00000002
        /*0030*/ 	.string	""
        /*0030*/ 	.string	"ptxas"
        /*0030*/ 	.string	"Cuda compilation tools, release 13.0, V13.0.88"
        /*0030*/ 	.string	"Build cuda_13.0.r13.0/compiler.36424714_0"
        /*0030*/ 	.string	"-arch sm_100 -m 64 "



//--------------------- .note.nv.cuinfo           --------------------------
	.section	.note.nv.cuinfo,"",@"SHT_NOTE"
	.sectionflags	@"SHF_NOTE_NV_CUINFO"
        /*0018*/ 	.short	0x0002
        /*001a*/ 	.short	0x0064
        /*001c*/ 	.short	0x0082
	.zero		2


//--------------------- .nv.info                  --------------------------
	.section	.nv.info,"",@"SHT_CUDA_INFO"
	.align	4


	//----- nvinfo : EIATTR_REGCOUNT
	.align		4
        /*0000*/ 	.byte	0x04, 0x2f
        /*0002*/ 	.short	(.L_1 - .L_0)
	.align		4
.L_0:
        /*0004*/ 	.word	index@(_Z6kernelPKfiPfii)
        /*0008*/ 	.word	0x00000020


	//----- nvinfo : EIATTR_FRAME_SIZE
	.align		4
.L_1:
        /*000c*/ 	.byte	0x04, 0x11
        /*000e*/ 	.short	(.L_3 - .L_2)
	.align		4
.L_2:
        /*0010*/ 	.word	index@($__internal_0_$__cuda_sm3x_div_rn_noftz_f32_slowpath)
        /*0014*/ 	.word	0x00000000


	//----- nvinfo : EIATTR_FRAME_SIZE
	.align		4
.L_3:
        /*0018*/ 	.byte	0x04, 0x11
        /*001a*/ 	.short	(.L_5 - .L_4)
	.align		4
.L_4:
        /*001c*/ 	.word	index@(_Z6kernelPKfiPfii)
        /*0020*/ 	.word	0x00000000


	//----- nvinfo : EIATTR_MIN_STACK_SIZE
	.align		4
.L_5:
        /*0024*/ 	.byte	0x04, 0x12
        /*0026*/ 	.short	(.L_7 - .L_6)
	.align		4
.L_6:
        /*0028*/ 	.word	index@(_Z6kernelPKfiPfii)
        /*002c*/ 	.word	0x00000000
.L_7:


//--------------------- .nv.compat                --------------------------
	.section	.nv.compat,"",@"SHT_CUDA_COMPAT_INFO"
	.align	4
        /*0000*/ 	.byte	0x02, 0x09, 0x00, 0x00, 0x02, 0x02, 0x01, 0x00, 0x02, 0x05, 0x05, 0x00, 0x03, 0x07, 0x01, 0x01
        /*0010*/ 	.byte	0x02, 0x03, 0x00, 0x00, 0x02, 0x06, 0x01, 0x00, 0x04, 0x0b, 0x08, 0x00, 0x01, 0x00, 0x00, 0x00
        /*0020*/ 	.byte	0x00, 0x00, 0x00, 0x00


//--------------------- .nv.info._Z6kernelPKfiPfii --------------------------
	.section	.nv.info._Z6kernelPKfiPfii,"",@"SHT_CUDA_INFO"
	.sectionflags	@""
	.align	4


	//----- nvinfo : EIATTR_CUDA_API_VERSION
	.align		4
        /*0000*/ 	.byte	0x04, 0x37
        /*0002*/ 	.short	(.L_9 - .L_8)
.L_8:
        /*0004*/ 	.word	0x00000082


	//----- nvinfo : EIATTR_KPARAM_INFO
	.align		4
.L_9:
        /*0008*/ 	.byte	0x04, 0x17
        /*000a*/ 	.short	(.L_11 - .L_10)
.L_10:
        /*000c*/ 	.word	0x00000000
        /*0010*/ 	.short	0x0004
        /*0012*/ 	.short	0x001c
        /*0014*/ 	.byte	0x00, 0xf0, 0x11, 0x00


	//----- nvinfo : EIATTR_KPARAM_INFO
	.align		4
.L_11:
        /*0018*/ 	.byte	0x04, 0x17
        /*001a*/ 	.short	(.L_13 - .L_12)
.L_12:
        /*001c*/ 	.word	0x00000000
        /*0020*/ 	.short	0x0003
        /*0022*/ 	.short	0x0018
        /*0024*/ 	.byte	0x00, 0xf0, 0x11, 0x00


	//----- nvinfo : EIATTR_KPARAM_INFO
	.align		4
.L_13:
        /*0028*/ 	.byte	0x04, 0x17
        /*002a*/ 	.short	(.L_15 - .L_14)
.L_14:
        /*002c*/ 	.word	0x00000000
        /*0030*/ 	.short	0x0002
        /*0032*/ 	.short	0x0010
        /*0034*/ 	.byte	0x00, 0xf5, 0x21, 0x00


	//----- nvinfo : EIATTR_KPARAM_INFO
	.align		4
.L_15:
        /*0038*/ 	.byte	0x04, 0x17
        /*003a*/ 	.short	(.L_17 - .L_16)
.L_16:
        /*003c*/ 	.word	0x00000000
        /*0040*/ 	.short	0x0001
        /*0042*/ 	.short	0x0008
        /*0044*/ 	.byte	0x00, 0xf0, 0x11, 0x00


	//----- nvinfo : EIATTR_KPARAM_INFO
	.align		4
.L_17:
        /*0048*/ 	.byte	0x04, 0x17
        /*004a*/ 	.short	(.L_19 - .L_18)
.L_18:
        /*004c*/ 	.word	0x00000000
        /*0050*/ 	.short	0x0000
        /*0052*/ 	.short	0x0000
        /*0054*/ 	.byte	0x00, 0xf5, 0x21, 0x00


	//----- nvinfo : EIATTR_SPARSE_MMA_MASK
	.align		4
.L_19:
        /*0058*/ 	.byte	0x03, 0x50
        /*005a*/ 	.short	0x0000


	//----- nvinfo : EIATTR_MAXREG_COUNT
	.align		4
        /*005c*/ 	.byte	0x03, 0x1b
        /*005e*/ 	.short	0x00ff


	//----- nvinfo : EIATTR_NUM_BARRIERS
	.align		4
        /*0060*/ 	.byte	0x02, 0x4c
        /*0062*/ 	.byte	0x01
	.zero		1


	//----- nvinfo : EIATTR_MERCURY_ISA_VERSION
	.align		4
        /*0064*/ 	.byte	0x03, 0x5f
        /*0066*/ 	.short	0x0101


	//----- nvinfo : EIATTR_VRC_CTA_INIT_COUNT
	.align		4
        /*0068*/ 	.byte	0x02, 0x4a
	.zero		1
	.zero		1


	//----- nvinfo : EIATTR_EXIT_INSTR_OFFSETS
	.align		4
        /*006c*/ 	.byte	0x04, 0x1c
        /*006e*/ 	.short	(.L_21 - .L_20)


	//   ....[0]....
.L_20:
        /*0070*/ 	.word	0x000003d0


	//   ....[1]....
        /*0074*/ 	.word	0x00000d30


	//----- nvinfo : EIATTR_CRS_STACK_SIZE
	.align		4
.L_21:
        /*0078*/ 	.byte	0x04, 0x1e
        /*007a*/ 	.short	(.L_23 - .L_22)
.L_22:
        /*007c*/ 	.word	0x00000000


	//----- nvinfo : EIATTR_CBANK_PARAM_SIZE
	.align		4
.L_23:
        /*0080*/ 	.byte	0x03, 0x19
        /*0082*/ 	.short	0x0020


	//----- nvinfo : EIATTR_PARAM_CBANK
	.align		4
        /*0084*/ 	.byte	0x04, 0x0a
        /*0086*/ 	.short	(.L_25 - .L_24)
	.align		4
.L_24:
        /*0088*/ 	.word	index@(.nv.constant0._Z6kernelPKfiPfii)
        /*008c*/ 	.short	0x0380
        /*008e*/ 	.short	0x0020


	//----- nvinfo : EIATTR_SW_WAR
	.align		4
.L_25:
        /*0090*/ 	.byte	0x04, 0x36
        /*0092*/ 	.short	(.L_27 - .L_26)
.L_26:
        /*0094*/ 	.word	0x00000008
.L_27:


//--------------------- .nv.callgraph             --------------------------
	.section	.nv.callgraph,"",@"SHT_CUDA_CALLGRAPH"
	.align	4
	.sectionentsize	8
	.align		4
        /*0000*/ 	.word	0x00000000
	.align		4
        /*0004*/ 	.word	0xffffffff
	.align		4
        /*0008*/ 	.word	0x00000000
	.align		4
        /*000c*/ 	.word	0xfffffffe
	.align		4
        /*0010*/ 	.word	0x00000000
	.align		4
        /*0014*/ 	.word	0xfffffffd
	.align		4
        /*0018*/ 	.word	0x00000000
	.align		4
        /*001c*/ 	.word	0xfffffffc


//--------------------- .text._Z6kernelPKfiPfii   --------------------------
	.section	.text._Z6kernelPKfiPfii,"ax",@progbits
	.align	128
        .global         _Z6kernelPKfiPfii
        .type           _Z6kernelPKfiPfii,@function
        .size           _Z6kernelPKfiPfii,(.L_x_27 - _Z6kernelPKfiPfii)
        .other          _Z6kernelPKfiPfii,@"STO_CUDA_ENTRY STV_DEFAULT"
_Z6kernelPKfiPfii:
.text._Z6kernelPKfiPfii:
[----:B------:R-:W-:Y:S08]  /*0000*/  LDC R1, c[0x0][0x37c] ;  /* 0x0000df00ff017b82 */ /* 0x000ff00000000800 */
[----:B------:R-:W0:Y:S01]  /*0010*/  LDC R3, c[0x0][0x388] ;  /* 0x0000e200ff037b82 */ /* 0x000e220000000800 */
[----:B------:R-:W1:Y:S01]  /*0020*/  S2R R4, SR_TID.Y ;  /* 0x0000000000047919 */ /* 0x000e620000002200 */
[----:B------:R-:W2:Y:S01]  /*0030*/  LDCU UR8, c[0x0][0x364] ;  /* 0x00006c80ff0877ac */ /* 0x000ea20008000800 */
[----:B------:R-:W-:Y:S01]  /*0040*/  BSSY.RECONVERGENT B0, `(.L_x_0) ;  /* 0x0000034000007945 */ /* 0x000fe20003800200 */
[----:B------:R-:W3:Y:S01]  /*0050*/  S2R R7, SR_TID.X ;  /* 0x0000000000077919 */ /* 0x000ee20000002100 */
[----:B------:R-:W4:Y:S03]  /*0060*/  LDCU UR9, c[0x0][0x360] ;  /* 0x00006c00ff0977ac */ /* 0x000f260008000800 */
[----:B------:R-:W2:Y:S01]  /*0070*/  S2UR UR4, SR_CTAID.Y ;  /* 0x00000000000479c3 */ /* 0x000ea20000002600 */
[----:B------:R-:W0:Y:S01]  /*0080*/  LDCU.64 UR6, c[0x0][0x358] ;  /* 0x00006b00ff0677ac */ /* 0x000e220008000a00 */
[----:B------:R-:W0:Y:S06]  /*0090*/  LDCU UR11, c[0x0][0x39c] ;  /* 0x00007380ff0b77ac */ /* 0x000e2c0008000800 */
[----:B------:R-:W5:Y:S01]  /*00a0*/  S2UR UR5, SR_CTAID.X ;  /* 0x00000000000579c3 */ /* 0x000f620000002500 */
[----:B0-----:R-:W-:-:S04]  /*00b0*/  LEA.HI R3, R3, R3, RZ, 0x1 ;  /* 0x0000000303037211 */ /* 0x001fc800078f08ff */
[----:B------:R-:W-:Y:S02]  /*00c0*/  LOP3.LUT R0, R3, 0xfffffffe, RZ, 0xc0, !PT ;  /* 0xfffffffe03007812 */ /* 0x000fe400078ec0ff */
[----:B------:R-:W-:Y:S01]  /*00d0*/  SHF.R.S32.HI R3, RZ, 0x1, R3 ;  /* 0x00000001ff037819 */ /* 0x000fe20000011403 */
[----:B--2---:R-:W-:Y:S02]  /*00e0*/  UIMAD UR4, UR4, UR8, URZ ;  /* 0x00000008040472a4 */ /* 0x004fe4000f8e02ff */
[C---:B------:R-:W-:Y:S02]  /*00f0*/  VIADD R11, R0.reuse, UR8 ;  /* 0x00000008000b7c36 */ /* 0x040fe40008000000 */
[----:B----4-:R-:W-:-:S03]  /*0100*/  VIADD R0, R0, UR9 ;  /* 0x0000000900007c36 */ /* 0x010fc60008000000 */
[C---:B-1----:R-:W-:Y:S01]  /*0110*/  ISETP.GE.AND P0, PT, R4.reuse, R11, PT ;  /* 0x0000000b0400720c */ /* 0x042fe20003f06270 */
[----:B------:R-:W-:Y:S01]  /*0120*/  VIADD R2, R4, UR4 ;  /* 0x0000000404027c36 */ /* 0x000fe20008000000 */
[----:B-----5:R-:W-:-:S06]  /*0130*/  UIMAD UR5, UR5, UR9, URZ ;  /* 0x00000009050572a4 */ /* 0x020fcc000f8e02ff */
[----:B---3--:R-:W-:-:S05]  /*0140*/  VIADD R5, R7, UR5 ;  /* 0x0000000507057c36 */ /* 0x008fca0008000000 */
[----:B------:R-:W-:Y:S05]  /*0150*/  @P0 BRA `(.L_x_1) ;  /* 0x0000000000880947 */ /* 0x000fea0003800000 */
[C---:B------:R-:W-:Y:S02]  /*0160*/  IADD3 R6, PT, PT, -R3.reuse, UR4, RZ ;  /* 0x0000000403067c10 */ /* 0x040fe4000fffe1ff */
[----:B------:R-:W-:Y:S02]  /*0170*/  IADD3 R10, PT, PT, -R3, UR5, RZ ;  /* 0x00000005030a7c10 */ /* 0x000fe4000fffe1ff */
[----:B------:R-:W-:-:S07]  /*0180*/  MOV R13, R4 ;  /* 0x00000004000d7202 */ /* 0x000fce0000000f00 */
.L_x_5:
[----:B------:R-:W-:Y:S01]  /*0190*/  ISETP.GE.AND P0, PT, R7, R0, PT ;  /* 0x000000000700720c */ /* 0x000fe20003f06270 */
[----:B------:R-:W-:-:S12]  /*01a0*/  BSSY.RECONVERGENT B1, `(.L_x_2) ;  /* 0x000001a000017945 */ /* 0x000fd80003800200 */
[----:B0-----:R-:W-:Y:S05]  /*01b0*/  @P0 BRA `(.L_x_3) ;  /* 0x0000000000600947 */ /* 0x001fea0003800000 */
[----:B------:R-:W0:Y:S01]  /*01c0*/  S2R R19, SR_CgaCtaId ;  /* 0x0000000000137919 */ /* 0x000e220000008800 */
[----:B------:R-:W1:Y:S01]  /*01d0*/  LDCU UR10, c[0x0][0x398] ;  /* 0x00007300ff0a77ac */ /* 0x000e620008000800 */
[----:B------:R-:W-:Y:S01]  /*01e0*/  IMAD.IADD R16, R6, 0x1, R13 ;  /* 0x0000000106107824 */ /* 0x000fe200078e020d */
[----:B------:R-:W-:Y:S01]  /*01f0*/  MOV R8, 0x400 ;  /* 0x0000040000087802 */ /* 0x000fe20000000f00 */
[----:B------:R-:W-:Y:S02]  /*0200*/  IMAD R18, R0, R13, RZ ;  /* 0x0000000d00127224 */ /* 0x000fe400078e02ff */
[----:B------:R-:W-:Y:S01]  /*0210*/  IMAD.MOV.U32 R15, RZ, RZ, R7 ;  /* 0x000000ffff0f7224 */ /* 0x000fe200078e0007 */
[----:B-1----:R-:W-:-:S04]  /*0220*/  ISETP.GE.AND P0, PT, R16, UR10, PT ;  /* 0x0000000a10007c0c */ /* 0x002fc8000bf06270 */
[----:B------:R-:W-:Y:S02]  /*0230*/  ISETP.GT.AND P0, PT, R16, -0x1, !P0 ;  /* 0xffffffff1000780c */ /* 0x000fe40004704270 */
[----:B0-----:R-:W-:-:S11]  /*0240*/  LEA R19, R19, R8, 0x18 ;  /* 0x0000000813137211 */ /* 0x001fd600078ec0ff */
.L_x_4:
[----:B0-----:R-:W-:Y:S02]  /*0250*/  IMAD.IADD R17, R10, 0x1, R15 ;  /* 0x000000010a117824 */ /* 0x001fe400078e020f */
[----:B------:R-:W-:-:S03]  /*0260*/  IMAD.MOV.U32 R12, RZ, RZ, RZ ;  /* 0x000000ffff0c7224 */ /* 0x000fc600078e00ff */
[----:B------:R-:W-:-:S04]  /*0270*/  ISETP.GE.AND P1, PT, R17, UR11, PT ;  /* 0x0000000b11007c0c */ /* 0x000fc8000bf26270 */
[----:B------:R-:W-:-:S04]  /*0280*/  ISETP.GT.AND P1, PT, R17, -0x1, !P1 ;  /* 0xffffffff1100780c */ /* 0x000fc80004f24270 */
[----:B------:R-:W-:-:S13]  /*0290*/  PLOP3.LUT P1, PT, P0, P1, PT, 0x80, 0x8 ;  /* 0x000000000008781c */ /* 0x000fda0000723070 */
[----:B------:R-:W0:Y:S01]  /*02a0*/  @P1 LDC.64 R8, c[0x0][0x380] ;  /* 0x0000e000ff081b82 */ /* 0x000e220000000a00 */
[----:B------:R-:W-:-:S04]  /*02b0*/  @P1 IMAD R17, R16, UR11, R17 ;  /* 0x0000000b10111c24 */ /* 0x000fc8000f8e0211 */
[----:B0-----:R-:W-:-:S05]  /*02c0*/  @P1 IMAD.WIDE R8, R17, 0x4, R8 ;  /* 0x0000000411081825 */ /* 0x001fca00078e0208 */
[----:B------:R-:W2:Y:S01]  /*02d0*/  @P1 LDG.E R12, desc[UR6][R8.64] ;  /* 0x00000006080c1981 */ /* 0x000ea2000c1e1900 */
[----:B------:R-:W-:Y:S01]  /*02e0*/  IADD3 R14, PT, PT, R18, R15, RZ ;  /* 0x0000000f120e7210 */ /* 0x000fe20007ffe0ff */
[----:B------:R-:W-:-:S04]  /*02f0*/  VIADD R15, R15, UR9 ;  /* 0x000000090f0f7c36 */ /* 0x000fc80008000000 */
[----:B------:R-:W-:Y:S01]  /*0300*/  IMAD R17, R14, 0x4, R19 ;  /* 0x000000040e117824 */ /* 0x000fe200078e0213 */
[----:B------:R-:W-:-:S04]  /*0310*/  ISETP.GE.AND P1, PT, R15, R0, PT ;  /* 0x000000000f00720c */ /* 0x000fc80003f26270 */
[----:B--2---:R0:W-:Y:S09]  /*0320*/  STS [R17], R12 ;  /* 0x0000000c11007388 */ /* 0x0041f20000000800 */
[----:B------:R-:W-:Y:S05]  /*0330*/  @!P1 BRA `(.L_x_4) ;  /* 0xfffffffc00c49947 */ /* 0x000fea000383ffff */
.L_x_3:
[----:B------:R-:W-:Y:S05]  /*0340*/  BSYNC.RECONVERGENT B1 ;  /* 0x0000000000017941 */ /* 0x000fea0003800200 */
.L_x_2:
[----:B------:R-:W-:-:S05]  /*0350*/  VIADD R13, R13, UR8 ;  /* 0x000000080d0d7c36 */ /* 0x000fca0008000000 */
[----:B------:R-:W-:-:S13]  /*0360*/  ISETP.GE.AND P0, PT, R13, R11, PT ;  /* 0x0000000b0d00720c */ /* 0x000fda0003f06270 */
[----:B------:R-:W-:Y:S05]  /*0370*/  @!P0 BRA `(.L_x_5) ;  /* 0xfffffffc00848947 */ /* 0x000fea000383ffff */
.L_x_1:
[----:B------:R-:W-:Y:S05]  /*0380*/  BSYNC.RECONVERGENT B0 ;  /* 0x0000000000007941 */ /* 0x000fea0003800200 */
.L_x_0:
[----:B------:R-:W1:Y:S01]  /*0390*/  LDCU.64 UR12, c[0x0][0x398] ;  /* 0x00007300ff0c77ac */ /* 0x000e620008000a00 */
[----:B------:R-:W-:Y:S01]  /*03a0*/  BAR.SYNC.DEFER_BLOCKING 0x0 ;  /* 0x0000000000007b1d */ /* 0x000fe20000010000 */
[----:B-1----:R-:W-:-:S04]  /*03b0*/  ISETP.GE.AND P0, PT, R5, UR13, PT ;  /* 0x0000000d05007c0c */ /* 0x002fc8000bf06270 */
[----:B------:R-:W-:-:S13]  /*03c0*/  ISETP.GE.OR P0, PT, R2, UR12, P0 ;  /* 0x0000000c02007c0c */ /* 0x000fda0008706670 */
[----:B------:R-:W-:Y:S05]  /*03d0*/  @P0 EXIT ;  /* 0x000000000000094d */ /* 0x000fea0003800000 */
[----:B------:R-:W1:Y:S01]  /*03e0*/  LDC R9, c[0x0][0x388] ;  /* 0x0000e200ff097b82 */ /* 0x000e620000000800 */
[----:B------:R-:W-:Y:S01]  /*03f0*/  IMAD.MOV.U32 R19, RZ, RZ, RZ ;  /* 0x000000ffff137224 */ /* 0x000fe200078e00ff */
[----:B-1----:R-:W-:-:S13]  /*0400*/  ISETP.GE.AND P0, PT, R9, 0x1, PT ;  /* 0x000000010900780c */ /* 0x002fda0003f06270 */
[----:B------:R-:W-:Y:S05]  /*0410*/  @!P0 BRA `(.L_x_6) ;  /* 0x0000000400c88947 */ /* 0x000fea0003800000 */
[----:B------:R-:W1:Y:S01]  /*0420*/  S2UR UR5, SR_CgaCtaId ;  /* 0x00000000000579c3 */ /* 0x000e620000008800 */
[C---:B------:R-:W-:Y:S01]  /*0430*/  LOP3.LUT R25, R9.reuse, 0x7, RZ, 0xc0, !PT ;  /* 0x0000000709197812 */ /* 0x040fe200078ec0ff */
[----:B------:R-:W-:Y:S01]  /*0440*/  UMOV UR4, 0x400 ;  /* 0x0000040000047882 */ /* 0x000fe20000000000 */
[----:B------:R-:W-:Y:S01]  /*0450*/  LOP3.LUT R24, R9, 0xf, RZ, 0xc0, !PT ;  /* 0x0000000f09187812 */ /* 0x000fe200078ec0ff */
[----:B------:R-:W-:Y:S02]  /*0460*/  IMAD.SHL.U32 R10, R0, 0x4, RZ ;  /* 0x00000004000a7824 */ /* 0x000fe400078e00ff */
[----:B------:R-:W-:Y:S01]  /*0470*/  VIADD R8, R25, 0xffffffff ;  /* 0xffffffff19087836 */ /* 0x000fe20000000000 */
[----:B------:R-:W-:Y:S01]  /*0480*/  IADD3 R6, PT, PT, R24, -0x1, RZ ;  /* 0xffffffff18067810 */ /* 0x000fe20007ffe0ff */
[----:B------:R-:W-:-:S03]  /*0490*/  IMAD.MOV.U32 R19, RZ, RZ, RZ ;  /* 0x000000ffff137224 */ /* 0x000fc600078e00ff */
[----:B------:R-:W-:Y:S02]  /*04a0*/  ISETP.GE.U32.AND P1, PT, R8, 0x3, PT ;  /* 0x000000030800780c */ /* 0x000fe40003f26070 */
[C---:B------:R-:W-:Y:S02]  /*04b0*/  LOP3.LUT R8, R9.reuse, 0x7ffffff0, RZ, 0xc0, !PT ;  /* 0x7ffffff009087812 */ /* 0x040fe400078ec0ff */
[----:B------:R-:W-:Y:S02]  /*04c0*/  ISETP.GE.U32.AND P0, PT, R6, 0x7, PT ;  /* 0x000000070600780c */ /* 0x000fe40003f06070 */
[----:B------:R-:W-:Y:S01]  /*04d0*/  LOP3.LUT R9, R9, 0x3, RZ, 0xc0, !PT ;  /* 0x0000000309097812 */ /* 0x000fe200078ec0ff */
[----:B------:R-:W-:Y:S01]  /*04e0*/  IMAD.MOV R11, RZ, RZ, -R8 ;  /* 0x000000ffff0b7224 */ /* 0x000fe200078e0a08 */
[----:B-1----:R-:W-:-:S03]  /*04f0*/  ULEA UR5, UR5, UR4, 0x18 ;  /* 0x0000000405057291 */ /* 0x002fc6000f8ec0ff */
[----:B------:R-:W-:-:S03]  /*0500*/  UMOV UR4, URZ ;  /* 0x000000ff00047c82 */ /* 0x000fc60008000000 */
[----:B------:R-:W-:-:S04]  /*0510*/  LEA R13, R7, UR5, 0x2 ;  /* 0x00000005070d7c11 */ /* 0x000fc8000f8e10ff */
[----:B------:R-:W-:-:S07]  /*0520*/  IADD3 R13, PT, PT, R13, 0x20, RZ ;  /* 0x000000200d0d7810 */ /* 0x000fce0007ffe0ff */
.L_x_12:
[----:B------:R-:W1:Y:S01]  /*0530*/  LDCU UR8, c[0x0][0x388] ;  /* 0x00007100ff0877ac */ /* 0x000e620008000800 */
[----:B------:R-:W-:Y:S02]  /*0540*/  VIADD R6, R4, UR4 ;  /* 0x0000000404067c36 */ /* 0x000fe40008000000 */
[----:B------:R-:W-:Y:S01]  /*0550*/  IMAD.MOV.U32 R15, RZ, RZ, RZ ;  /* 0x000000ffff0f7224 */ /* 0x000fe200078e00ff */
[----:B------:R-:W-:Y:S01]  /*0560*/  UIADD3 UR4, UPT, UPT, UR4, 0x1, URZ ;  /* 0x0000000104047890 */ /* 0x000fe2000fffe0ff */
[----:B0-----:R-:W-:Y:S01]  /*0570*/  IMAD R12, R0, R6, R7 ;  /* 0x00000006000c7224 */ /* 0x001fe200078e0207 */
[----:B-1----:R-:W-:Y:S02]  /*0580*/  UISETP.GE.U32.AND UP0, UPT, UR8, 0x10, UPT ;  /* 0x000000100800788c */ /* 0x002fe4000bf06070 */
[----:B------:R-:W-:-:S07]  /*0590*/  UISETP.NE.AND UP1, UPT, UR4, UR8, UPT ;  /* 0x000000080400728c */ /* 0x000fce000bf25270 */
[----:B------:R-:W-:Y:S05]  /*05a0*/  BRA.U !UP0, `(.L_x_7) ;  /* 0x00000001089c7547 */ /* 0x000fea000b800000 */
[----:B------:R-:W-:Y:S02]  /*05b0*/  IMAD R15, R10, R6, R13 ;  /* 0x000000060a0f7224 */ /* 0x000fe400078e020d */
[----:B------:R-:W-:-:S07]  /*05c0*/  IMAD.MOV.U32 R6, RZ, RZ, R11 ;  /* 0x000000ffff067224 */ /* 0x000fce00078e000b */
.L_x_8:
[----:B------:R-:W0:Y:S01]  /*05d0*/  LDS R18, [R15+-0x20] ;  /* 0xffffe0000f127984 */ /* 0x000e220000000800 */
[----:B------:R-:W-:-:S03]  /*05e0*/  VIADD R6, R6, 0x10 ;  /* 0x0000001006067836 */ /* 0x000fc60000000000 */
[----:B------:R-:W1:Y:S02]  /*05f0*/  LDS R27, [R15+-0x1c] ;  /* 0xffffe4000f1b7984 */ /* 0x000e640000000800 */
[----:B------:R-:W-:Y:S02]  /*0600*/  ISETP.NE.AND P2, PT, R6, RZ, PT ;  /* 0x000000ff0600720c */ /* 0x000fe40003f45270 */
[----:B------:R-:W2:Y:S04]  /*0610*/  LDS R23, [R15+-0x18] ;  /* 0xffffe8000f177984 */ /* 0x000ea80000000800 */
[----:B------:R-:W3:Y:S04]  /*0620*/  LDS R22, [R15+-0x14] ;  /* 0xffffec000f167984 */ /* 0x000ee80000000800 */
[----:B------:R-:W4:Y:S04]  /*0630*/  LDS R21, [R15+-0x10] ;  /* 0xfffff0000f157984 */ /* 0x000f280000000800 */
[----:B------:R-:W5:Y:S04]  /*0640*/  LDS R20, [R15+-0xc] ;  /* 0xfffff4000f147984 */ /* 0x000f680000000800 */
[----:B------:R-:W5:Y:S04]  /*0650*/  LDS R17, [R15+-0x8] ;  /* 0xfffff8000f117984 */ /* 0x000f680000000800 */
[----:B------:R-:W5:Y:S04]  /*0660*/  LDS R14, [R15+-0x4] ;  /* 0xfffffc000f0e7984 */ /* 0x000f680000000800 */
[----:B------:R-:W5:Y:S01]  /*0670*/  LDS R16, [R15] ;  /* 0x000000000f107984 */ /* 0x000f620000000800 */
[----:B0-----:R-:W-:-:S03]  /*0680*/  FADD R18, R18, R19 ;  /* 0x0000001312127221 */ /* 0x001fc60000000000 */
[----:B------:R-:W0:Y:S01]  /*0690*/  LDS R19, [R15+0x4] ;  /* 0x000004000f137984 */ /* 0x000e220000000800 */
[----:B-1----:R-:W-:-:S03]  /*06a0*/  FADD R26, R18, R27 ;  /* 0x0000001b121a7221 */ /* 0x002fc60000000000 */
[----:B------:R-:W1:Y:S01]  /*06b0*/  LDS R18, [R15+0x8] ;  /* 0x000008000f127984 */ /* 0x000e620000000800 */
[----:B--2---:R-:W-:-:S03]  /*06c0*/  FADD R27, R26, R23 ;  /* 0x000000171a1b7221 */ /* 0x004fc60000000000 */
[----:B------:R-:W2:Y:S01]  /*06d0*/  LDS R23, [R15+0xc] ;  /* 0x00000c000f177984 */ /* 0x000ea20000000800 */
[----:B---3--:R-:W-:-:S03]  /*06e0*/  FADD R26, R27, R22 ;  /* 0x000000161b1a7221 */ /* 0x008fc60000000000 */
[----:B------:R-:W3:Y:S01]  /*06f0*/  LDS R22, [R15+0x10] ;  /* 0x000010000f167984 */ /* 0x000ee20000000800 */
[----:B----4-:R-:W-:-:S03]  /*0700*/  FADD R27, R26, R21 ;  /* 0x000000151a1b7221 */ /* 0x010fc60000000000 */
[----:B------:R-:W4:Y:S01]  /*0710*/  LDS R21, [R15+0x14] ;  /* 0x000014000f157984 */ /* 0x000f220000000800 */
[----:B-----5:R-:W-:-:S03]  /*0720*/  FADD R26, R27, R20 ;  /* 0x000000141b1a7221 */ /* 0x020fc60000000000 */
[----:B------:R-:W5:Y:S01]  /*0730*/  LDS R20, [R15+0x18] ;  /* 0x000018000f147984 */ /* 0x000f620000000800 */
[----:B------:R-:W-:-:S03]  /*0740*/  FADD R27, R26, R17 ;  /* 0x000000111a1b7221 */ /* 0x000fc60000000000 */
[----:B------:R0:W5:Y:S01]  /*0750*/  LDS R17, [R15+0x1c] ;  /* 0x00001c000f117984 */ /* 0x0001620000000800 */
[----:B------:R-:W-:-:S04]  /*0760*/  FADD R27, R27, R14 ;  /* 0x0000000e1b1b7221 */ /* 0x000fc80000000000 */
[----:B------:R-:W-:Y:S01]  /*0770*/  FADD R16, R27, R16 ;  /* 0x000000101b107221 */ /* 0x000fe20000000000 */
[----:B0-----:R-:W-:-:S03]  /*0780*/  IADD3 R15, PT, PT, R15, 0x40, RZ ;  /* 0x000000400f0f7810 */ /* 0x001fc60007ffe0ff */
[----:B------:R-:W-:-:S04]  /*0790*/  FADD R19, R16, R19 ;  /* 0x0000001310137221 */ /* 0x000fc80000000000 */
[----:B-1----:R-:W-:-:S04]  /*07a0*/  FADD R18, R19, R18 ;  /* 0x0000001213127221 */ /* 0x002fc80000000000 */
[----:B--2---:R-:W-:-:S04]  /*07b0*/  FADD R23, R18, R23 ;  /* 0x0000001712177221 */ /* 0x004fc80000000000 */
[----:B---3--:R-:W-:-:S04]  /*07c0*/  FADD R22, R23, R22 ;  /* 0x0000001617167221 */ /* 0x008fc80000000000 */
[----:B----4-:R-:W-:-:S04]  /*07d0*/  FADD R21, R22, R21 ;  /* 0x0000001516157221 */ /* 0x010fc80000000000 */
[----:B-----5:R-:W-:-:S04]  /*07e0*/  FADD R20, R21, R20 ;  /* 0x0000001415147221 */ /* 0x020fc80000000000 */
[----:B------:R-:W-:Y:S01]  /*07f0*/  FADD R19, R20, R17 ;  /* 0x0000001114137221 */ /* 0x000fe20000000000 */
[----:B------:R-:W-:Y:S06]  /*0800*/  @P2 BRA `(.L_x_8) ;  /* 0xfffffffc00702947 */ /* 0x000fec000383ffff */
[----:B------:R-:W-:-:S07]  /*0810*/  IMAD.MOV.U32 R15, RZ, RZ, R8 ;  /* 0x000000ffff0f7224 */ /* 0x000fce00078e0008 */
.L_x_7:
[----:B------:R-:W-:-:S13]  /*0820*/  ISETP.NE.AND P2, PT, R24, RZ, PT ;  /* 0x000000ff1800720c */ /* 0x000fda0003f45270 */
[----:B------:R-:W-:Y:S05]  /*0830*/  @!P2 BRA `(.L_x_9) ;  /* 0x0000000000bca947 */ /* 0x000fea0003800000 */
[----:B------:R-:W-:Y:S01]  /*0840*/  ISETP.NE.AND P2, PT, R25, RZ, PT ;  /* 0x000000ff1900720c */ /* 0x000fe20003f45270 */
[----:B------:R-:W-:-:S12]  /*0850*/  @!P0 BRA `(.L_x_10) ;  /* 0x00000000004c8947 */ /* 0x000fd80003800000 */
[----:B------:R-:W-:Y:S02]  /*0860*/  IMAD.IADD R6, R12, 0x1, R15 ;  /* 0x000000010c067824 */ /* 0x000fe400078e020f */
[----:B------:R-:W-:-:S03]  /*0870*/  VIADD R15, R15, 0x8 ;  /* 0x000000080f0f7836 */ /* 0x000fc60000000000 */
[----:B------:R-:W-:-:S05]  /*0880*/  LEA R17, R6, UR5, 0x2 ;  /* 0x0000000506117c11 */ /* 0x000fca000f8e10ff */
[----:B------:R-:W0:Y:S04]  /*0890*/  LDS R18, [R17] ;  /* 0x0000000011127984 */ /* 0x000e280000000800 */
[----:B------:R-:W1:Y:S04]  /*08a0*/  LDS R21, [R17+0x4] ;  /* 0x0000040011157984 */ /* 0x000e680000000800 */
[----:B------:R-:W2:Y:S04]  /*08b0*/  LDS R23, [R17+0x8] ;  /* 0x0000080011177984 */ /* 0x000ea80000000800 */
[----:B------:R-:W3:Y:S04]  /*08c0*/  LDS R27, [R17+0xc] ;  /* 0x00000c00111b7984 */ /* 0x000ee80000000800 */
[----:B------:R-:W4:Y:S04]  /*08d0*/  LDS R29, [R17+0x10] ;  /* 0x00001000111d7984 */ /* 0x000f280000000800 */
[----:B------:R-:W5:Y:S04]  /*08e0*/  LDS R14, [R17+0x14] ;  /* 0x00001400110e7984 */ /* 0x000f680000000800 */
[----:B------:R-:W5:Y:S04]  /*08f0*/  LDS R6, [R17+0x18] ;  /* 0x0000180011067984 */ /* 0x000f680000000800 */
[----:B------:R-:W5:Y:S01]  /*0900*/  LDS R16, [R17+0x1c] ;  /* 0x00001c0011107984 */ /* 0x000f620000000800 */
[----:B0-----:R-:W-:-:S04]  /*0910*/  FADD R18, R19, R18 ;  /* 0x0000001213127221 */ /* 0x001fc80000000000 */
[----:B-1----:R-:W-:-:S04]  /*0920*/  FADD R18, R18, R21 ;  /* 0x0000001512127221 */ /* 0x002fc80000000000 */
[----:B--2---:R-:W-:-:S04]  /*0930*/  FADD R18, R18, R23 ;  /* 0x0000001712127221 */ /* 0x004fc80000000000 */
[----:B---3--:R-:W-:-:S04]  /*0940*/  FADD R18, R18, R27 ;  /* 0x0000001b12127221 */ /* 0x008fc80000000000 */
[----:B----4-:R-:W-:-:S04]  /*0950*/  FADD R29, R18, R29 ;  /* 0x0000001d121d7221 */ /* 0x010fc80000000000 */
[----:B-----5:R-:W-:-:S04]  /*0960*/  FADD R29, R29, R14 ;  /* 0x0000000e1d1d7221 */ /* 0x020fc80000000000 */
[----:B------:R-:W-:-:S04]  /*0970*/  FADD R29, R29, R6 ;  /* 0x000000061d1d7221 */ /* 0x000fc80000000000 */
[----:B------:R-:W-:-:S07]  /*0980*/  FADD R19, R29, R16 ;  /* 0x000000101d137221 */ /* 0x000fce0000000000 */
.L_x_10:
[----:B------:R-:W-:Y:S05]  /*0990*/  @!P2 BRA `(.L_x_9) ;  /* 0x000000000064a947 */ /* 0x000fea0003800000 */
[----:B------:R-:W-:Y:S01]  /*09a0*/  ISETP.NE.AND P2, PT, R9, RZ, PT ;  /* 0x000000ff0900720c */ /* 0x000fe20003f45270 */
[----:B------:R-:W-:-:S12]  /*09b0*/  @!P1 BRA `(.L_x_11) ;  /* 0x00000000002c9947 */ /* 0x000fd80003800000 */
[----:B------:R-:W-:Y:S01]  /*09c0*/  IMAD.IADD R6, R12, 0x1, R15 ;  /* 0x000000010c067824 */ /* 0x000fe200078e020f */
[----:B------:R-:W-:-:S04]  /*09d0*/  IADD3 R15, PT, PT, R15, 0x4, RZ ;  /* 0x000000040f0f7810 */ /* 0x000fc80007ffe0ff */
[----:B------:R-:W-:-:S05]  /*09e0*/  LEA R6, R6, UR5, 0x2 ;  /* 0x0000000506067c11 */ /* 0x000fca000f8e10ff */
[----:B------:R-:W0:Y:S04]  /*09f0*/  LDS R14, [R6] ;  /* 0x00000000060e7984 */ /* 0x000e280000000800 */
[----:B------:R-:W1:Y:S04]  /*0a00*/  LDS R17, [R6+0x4] ;  /* 0x0000040006117984 */ /* 0x000e680000000800 */
[----:B------:R-:W2:Y:S04]  /*0a10*/  LDS R21, [R6+0x8] ;  /* 0x0000080006157984 */ /* 0x000ea80000000800 */
[----:B------:R-:W3:Y:S01]  /*0a20*/  LDS R23, [R6+0xc] ;  /* 0x00000c0006177984 */ /* 0x000ee20000000800 */
[----:B0-----:R-:W-:-:S04]  /*0a30*/  FADD R14, R19, R14 ;  /* 0x0000000e130e7221 */ /* 0x001fc80000000000 */
[----:B-1----:R-:W-:-:S04]  /*0a40*/  FADD R14, R14, R17 ;  /* 0x000000110e0e7221 */ /* 0x002fc80000000000 */
[----:B--2---:R-:W-:-:S04]  /*0a50*/  FADD R14, R14, R21 ;  /* 0x000000150e0e7221 */ /* 0x004fc80000000000 */
[----:B---3--:R-:W-:-:S07]  /*0a60*/  FADD R19, R14, R23 ;  /* 0x000000170e137221 */ /* 0x008fce0000000000 */
.L_x_11:
[----:B------:R-:W-:Y:S05]  /*0a70*/  @!P2 BRA `(.L_x_9) ;  /* 0x00000000002ca947 */ /* 0x000fea0003800000 */
[----:B------:R-:W-:Y:S01]  /*0a80*/  IMAD.IADD R12, R12, 0x1, R15 ;  /* 0x000000010c0c7824 */ /* 0x000fe200078e020f */
[----:B------:R-:W-:-:S04]  /*0a90*/  ISETP.NE.AND P2, PT, R9, 0x1, PT ;  /* 0x000000010900780c */ /* 0x000fc80003f45270 */
[----:B------:R-:W-:-:S05]  /*0aa0*/  LEA R14, R12, UR5, 0x2 ;  /* 0x000000050c0e7c11 */ /* 0x000fca000f8e10ff */
[----:B------:R-:W0:Y:S02]  /*0ab0*/  LDS R6, [R14] ;  /* 0x000000000e067984 */ /* 0x000e240000000800 */
[----:B0-----:R-:W-:Y:S02]  /*0ac0*/  FADD R19, R19, R6 ;  /* 0x0000000613137221 */ /* 0x001fe40000000000 */
[----:B------:R-:W-:Y:S05]  /*0ad0*/  @!P2 BRA `(.L_x_9) ;  /* 0x000000000014a947 */ /* 0x000fea0003800000 */
[----:B------:R-:W-:Y:S01]  /*0ae0*/  ISETP.NE.AND P2, PT, R9, 0x2, PT ;  /* 0x000000020900780c */ /* 0x000fe20003f45270 */
[----:B------:R-:W0:-:S12]  /*0af0*/  LDS R6, [R14+0x4] ;  /* 0x000004000e067984 */ /* 0x000e180000000800 */
[----:B------:R-:W1:Y:S01]  /*0b00*/  @P2 LDS R12, [R14+0x8] ;  /* 0x000008000e0c2984 */ /* 0x000e620000000800 */
[----:B0-----:R-:W-:-:S04]  /*0b10*/  FADD R19, R19, R6 ;  /* 0x0000000613137221 */ /* 0x001fc80000000000 */
[----:B-1----:R-:W-:-:S07]  /*0b20*/  @P2 FADD R19, R19, R12 ;  /* 0x0000000c13132221 */ /* 0x002fce0000000000 */
.L_x_9:
[----:B------:R-:W-:Y:S05]  /*0b30*/  BRA.U UP1, `(.L_x_12) ;  /* 0xfffffff9017c7547 */ /* 0x000fea000b83ffff */
.L_x_6:
[----:B------:R-:W1:Y:S01]  /*0b40*/  LDCU.64 UR4, c[0x0][0x398] ;  /* 0x00007300ff0477ac */ /* 0x000e620008000a00 */
[----:B------:R-:W-:Y:S01]  /*0b50*/  LOP3.LUT R4, RZ, R2, RZ, 0x33, !PT ;  /* 0x00000002ff047212 */ /* 0x000fe200078e33ff */
[----:B------:R-:W-:Y:S01]  /*0b60*/  BSSY.RECONVERGENT B0, `(.L_x_13) ;  /* 0x0000017000007945 */ /* 0x000fe20003800200 */
[----:B------:R-:W-:Y:S02]  /*0b70*/  LOP3.LUT R6, RZ, R5, RZ, 0x33, !PT ;  /* 0x00000005ff067212 */ /* 0x000fe400078e33ff */
[-C--:B------:R-:W-:Y:S02]  /*0b80*/  VIMNMX R0, PT, PT, R2, R3.reuse, PT ;  /* 0x0000000302007248 */ /* 0x080fe40003fe0100 */
[--C-:B-1----:R-:W-:Y:S02]  /*0b90*/  VIADDMNMX R7, R4, UR4, R3.reuse, PT ;  /* 0x0000000404077c46 */ /* 0x102fe4000b800103 */
[----:B------:R-:W-:Y:S02]  /*0ba0*/  VIADDMNMX R6, R6, UR5, R3, PT ;  /* 0x0000000506067c46 */ /* 0x000fe4000b800103 */
[----:B------:R-:W-:Y:S01]  /*0bb0*/  VIMNMX R3, PT, PT, R5, R3, PT ;  /* 0x0000000305037248 */ /* 0x000fe20003fe0100 */
[----:B------:R-:W-:-:S04]  /*0bc0*/  IMAD.IADD R0, R0, 0x1, R7 ;  /* 0x0000000100007824 */ /* 0x000fc800078e0207 */
[----:B------:R-:W-:-:S04]  /*0bd0*/  IMAD.IADD R3, R3, 0x1, R6 ;  /* 0x0000000103037824 */ /* 0x000fc800078e0206 */
[----:B------:R-:W-:-:S05]  /*0be0*/  IMAD R3, R0, R3, R3 ;  /* 0x0000000300037224 */ /* 0x000fca00078e0203 */
[----:B------:R-:W-:-:S04]  /*0bf0*/  IADD3 R3, PT, PT, R0, 0x1, R3 ;  /* 0x0000000100037810 */ /* 0x000fc80007ffe003 */
[----:B------:R-:W-:-:S04]  /*0c00*/  I2FP.F32.S32 R6, R3 ;  /* 0x0000000300067245 */ /* 0x000fc80000201400 */
[----:B------:R-:W1:Y:S08]  /*0c10*/  MUFU.RCP R3, R6 ;  /* 0x0000000600037308 */ /* 0x000e700000001000 */
[----:B------:R-:W2:Y:S01]  /*0c20*/  FCHK P0, R19, R6 ;  /* 0x0000000613007302 */ /* 0x000ea20000000000 */
[----:B-1----:R-:W-:-:S04]  /*0c30*/  FFMA R0, -R6, R3, 1 ;  /* 0x3f80000006007423 */ /* 0x002fc80000000103 */
[----:B------:R-:W-:-:S04]  /*0c40*/  FFMA R0, R3, R0, R3 ;  /* 0x0000000003007223 */ /* 0x000fc80000000003 */
[----:B------:R-:W-:-:S04]  /*0c50*/  FFMA R3, R0, R19, RZ ;  /* 0x0000001300037223 */ /* 0x000fc800000000ff */
[----:B------:R-:W-:-:S04]  /*0c60*/  FFMA R4, -R6, R3, R19 ;  /* 0x0000000306047223 */ /* 0x000fc80000000113 */
[----:B------:R-:W-:Y:S01]  /*0c70*/  FFMA R9, R0, R4, R3 ;  /* 0x0000000400097223 */ /* 0x000fe20000000003 */
[----:B--2---:R-:W-:Y:S06]  /*0c80*/  @!P0 BRA `(.L_x_14) ;  /* 0x0000000000108947 */ /* 0x004fec0003800000 */
[----:B------:R-:W-:Y:S01]  /*0c90*/  IMAD.MOV.U32 R3, RZ, RZ, R19 ;  /* 0x000000ffff037224 */ /* 0x000fe200078e0013 */
[----:B------:R-:W-:-:S07]  /*0ca0*/  MOV R4, 0xcc0 ;  /* 0x00000cc000047802 */ /* 0x000fce0000000f00 */
[----:B0-----:R-:W-:Y:S05]  /*0cb0*/  CALL.REL.NOINC `($__internal_0_$__cuda_sm3x_div_rn_noftz_f32_slowpath) ;  /* 0x0000000000207944 */ /* 0x001fea0003c00000 */
[----:B------:R-:W-:-:S07]  /*0cc0*/  MOV R9, R0 ;  /* 0x0000000000097202 */ /* 0x000fce0000000f00 */
.L_x_14:
[----:B------:R-:W-:Y:S05]  /*0cd0*/  BSYNC.RECONVERGENT B0 ;  /* 0x0000000000007941 */ /* 0x000fea0003800200 */
.L_x_13:
[----:B------:R-:W1:Y:S01]  /*0ce0*/  LDC.64 R6, c[0x0][0x390] ;  /* 0x0000e400ff067b82 */ /* 0x000e620000000a00 */
[----:B------:R-:W2:Y:S02]  /*0cf0*/  LDCU UR4, c[0x0][0x39c] ;  /* 0x00007380ff0477ac */ /* 0x000ea40008000800 */
[----:B--2---:R-:W-:-:S04]  /*0d00*/  IMAD R3, R2, UR4, R5 ;  /* 0x0000000402037c24 */ /* 0x004fc8000f8e0205 */
[----:B-1----:R-:W-:-:S05]  /*0d10*/  IMAD.WIDE R2, R3, 0x4, R6 ;  /* 0x0000000403027825 */ /* 0x002fca00078e0206 */
[----:B------:R-:W-:Y:S01]  /*0d20*/  STG.E desc[UR6][R2.64], R9 ;  /* 0x0000000902007986 */ /* 0x000fe2000c101906 */
[----:B------:R-:W-:Y:S05]  /*0d30*/  EXIT ;  /* 0x000000000000794d */ /* 0x000fea0003800000 */
        .weak           $__internal_0_$__cuda_sm3x_div_rn_noftz_f32_slowpath
        .type           $__internal_0_$__cuda_sm3x_div_rn_noftz_f32_slowpath,@function
        .size           $__internal_0_$__cuda_sm3x_div_rn_noftz_f32_slowpath,(.L_x_27 - $__internal_0_$__cuda_sm3x_div_rn_noftz_f32_slowpath)
$__internal_0_$__cuda_sm3x_div_rn_noftz_f32_slowpath:
[----:B------:R-:W-:Y:S01]  /*0d40*/  SHF.R.U32.HI R7, RZ, 0x17, R6 ;  /* 0x00000017ff077819 */ /* 0x000fe20000011606 */
[----:B------:R-:W-:Y:S01]  /*0d50*/  BSSY.RECONVERGENT B1, `(.L_x_15) ;  /* 0x0000063000017945 */ /* 0x000fe20003800200 */
[----:B------:R-:W-:Y:S02]  /*0d60*/  SHF.R.U32.HI R0, RZ, 0x17, R3 ;  /* 0x00000017ff007819 */ /* 0x000fe40000011603 */
[----:B------:R-:W-:Y:S02]  /*0d70*/  LOP3.LUT R7, R7, 0xff, RZ, 0xc0, !PT ;  /* 0x000000ff07077812 */ /* 0x000fe400078ec0ff */
[----:B------:R-:W-:-:S03]  /*0d80*/  LOP3.LUT R12, R0, 0xff, RZ, 0xc0, !PT ;  /* 0x000000ff000c7812 */ /* 0x000fc600078ec0ff */
[----:B------:R-:W-:Y:S02]  /*0d90*/  VIADD R9, R7, 0xffffffff ;  /* 0xffffffff07097836 */ /* 0x000fe40000000000 */
[----:B------:R-:W-:-:S03]  /*0da0*/  VIADD R10, R12, 0xffffffff ;  /* 0xffffffff0c0a7836 */ /* 0x000fc60000000000 */
[----:B------:R-:W-:-:S04]  /*0db0*/  ISETP.GT.U32.AND P0, PT, R9, 0xfd, PT ;  /* 0x000000fd0900780c */ /* 0x000fc80003f04070 */
[----:B------:R-:W-:-:S13]  /*0dc0*/  ISETP.GT.U32.OR P0, PT, R10, 0xfd, P0 ;  /* 0x000000fd0a00780c */ /* 0x000fda0000704470 */
[----:B------:R-:W-:Y:S01]  /*0dd0*/  @!P0 IMAD.MOV.U32 R8, RZ, RZ, RZ ;  /* 0x000000ffff088224 */ /* 0x000fe200078e00ff */
[----:B------:R-:W-:Y:S06]  /*0de0*/  @!P0 BRA `(.L_x_16) ;  /* 0x0000000000608947 */ /* 0x000fec0003800000 */
[----:B------:R-:W-:Y:S02]  /*0df0*/  FSETP.GTU.FTZ.AND P0, PT, |R3|, +INF , PT ;  /* 0x7f8000000300780b */ /* 0x000fe40003f1c200 */
[----:B------:R-:W-:Y:S02]  /*0e00*/  FSETP.GTU.FTZ.AND P1, PT, |R6|, +INF , PT ;  /* 0x7f8000000600780b */ /* 0x000fe40003f3c200 */
[----:B------:R-:W-:Y:S02]  /*0e10*/  MOV R0, R6 ;  /* 0x0000000600007202 */ /* 0x000fe40000000f00 */
[----:B------:R-:W-:-:S13]  /*0e20*/  PLOP3.LUT P0, PT, P0, P1, PT, 0xf8, 0x8f ;  /* 0x00000000008f781c */ /* 0x000fda0000703f70 */
[----:B------:R-:W-:Y:S05]  /*0e30*/  @P0 BRA `(.L_x_17) ;  /* 0x00000004004c0947 */ /* 0x000fea0003800000 */
[----:B------:R-:W-:-:S13]  /*0e40*/  LOP3.LUT P0, RZ, R6, 0x7fffffff, R3, 0xc8, !PT ;  /* 0x7fffffff06ff7812 */ /* 0x000fda000780c803 */
[----:B------:R-:W-:Y:S05]  /*0e50*/  @!P0 BRA `(.L_x_18) ;  /* 0x00000004003c8947 */ /* 0x000fea0003800000 */
[C---:B------:R-:W-:Y:S02]  /*0e60*/  FSETP.NEU.FTZ.AND P2, PT, |R3|.reuse, +INF , PT ;  /* 0x7f8000000300780b */ /* 0x040fe40003f5d200 */
[----:B------:R-:W-:Y:S02]  /*0e70*/  FSETP.NEU.FTZ.AND P1, PT, |R0|, +INF , PT ;  /* 0x7f8000000000780b */ /* 0x000fe40003f3d200 */
[----:B------:R-:W-:-:S11]  /*0e80*/  FSETP.NEU.FTZ.AND P0, PT, |R3|, +INF , PT ;  /* 0x7f8000000300780b */ /* 0x000fd60003f1d200 */
[----:B------:R-:W-:Y:S05]  /*0e90*/  @!P1 BRA !P2, `(.L_x_18) ;  /* 0x00000004002c9947 */ /* 0x000fea0005000000 */
[----:B------:R-:W-:-:S04]  /*0ea0*/  LOP3.LUT P2, RZ, R3, 0x7fffffff, RZ, 0xc0, !PT ;  /* 0x7fffffff03ff7812 */ /* 0x000fc8000784c0ff */
[----:B------:R-:W-:-:S13]  /*0eb0*/  PLOP3.LUT P1, PT, P1, P2, PT, 0x2f, 0xf2 ;  /* 0x0000000000f2781c */ /* 0x000fda0000f24577 */
[----:B------:R-:W-:Y:S05]  /*0ec0*/  @P1 BRA `(.L_x_19) ;  /* 0x0000000400181947 */ /* 0x000fea0003800000 */
[----:B------:R-:W-:-:S04]  /*0ed0*/  LOP3.LUT P1, RZ, R6, 0x7fffffff, RZ, 0xc0, !PT ;  /* 0x7fffffff06ff7812 */ /* 0x000fc8000782c0ff */
[----:B------:R-:W-:-:S13]  /*0ee0*/  PLOP3.LUT P0, PT, P0, P1, PT, 0x2f, 0xf2 ;  /* 0x0000000000f2781c */ /* 0x000fda0000702577 */
[----:B------:R-:W-:Y:S05]  /*0ef0*/  @P0 BRA `(.L_x_20) ;  /* 0x0000000400000947 */ /* 0x000fea0003800000 */
[----:B------:R-:W-:Y:S02]  /*0f00*/  ISETP.GE.AND P0, PT, R10, RZ, PT ;  /* 0x000000ff0a00720c */ /* 0x000fe40003f06270 */
[----:B------:R-:W-:-:S11]  /*0f10*/  ISETP.GE.AND P1, PT, R9, RZ, PT ;  /* 0x000000ff0900720c */ /* 0x000fd60003f26270 */
[----:B------:R-:W-:Y:S02]  /*0f20*/  @P0 IMAD.MOV.U32 R8, RZ, RZ, RZ ;  /* 0x000000ffff080224 */ /* 0x000fe400078e00ff */
[----:B------:R-:W-:Y:S01]  /*0f30*/  @!P0 FFMA R3, R3, 1.84467440737095516160e+19, RZ ;  /* 0x5f80000003038823 */ /* 0x000fe200000000ff */
[----:B------:R-:W-:Y:S02]  /*0f40*/  @!P0 IMAD.MOV.U32 R8, RZ, RZ, -0x40 ;  /* 0xffffffc0ff088424 */ /* 0x000fe400078e00ff */
[----:B------:R-:W-:Y:S02]  /*0f50*/  @!P1 FFMA R6, R0, 1.84467440737095516160e+19, RZ ;  /* 0x5f80000000069823 */ /* 0x000fe400000000ff */
[----:B------:R-:W-:-:S07]  /*0f60*/  @!P1 VIADD R8, R8, 0x40 ;  /* 0x0000004008089836 */ /* 0x000fce0000000000 */
.L_x_16:
[----:B------:R-:W-:Y:S01]  /*0f70*/  LEA R9, R7, 0xc0800000, 0x17 ;  /* 0xc080000007097811 */ /* 0x000fe200078eb8ff */
[----:B------:R-:W-:Y:S03]  /*0f80*/  BSSY.RECONVERGENT B2, `(.L_x_21) ;  /* 0x0000036000027945 */ /* 0x000fe60003800200 */
[----:B------:R-:W-:Y:S01]  /*0f90*/  IADD3 R9, PT, PT, -R9, R6, RZ ;  /* 0x0000000609097210 */ /* 0x000fe20007ffe1ff */
[----:B------:R-:W-:-:S03]  /*0fa0*/  VIADD R6, R12, 0xffffff81 ;  /* 0xffffff810c067836 */ /* 0x000fc60000000000 */
[----:B------:R-:W0:Y:S01]  /*0fb0*/  MUFU.RCP R10, R9 ;  /* 0x00000009000a7308 */ /* 0x000e220000001000 */
[----:B------:R-:W-:Y:S01]  /*0fc0*/  FADD.FTZ R11, -R9, -RZ ;  /* 0x800000ff090b7221 */ /* 0x000fe20000010100 */
[C---:B------:R-:W-:Y:S01]  /*0fd0*/  IMAD R0, R6.reuse, -0x800000, R3 ;  /* 0xff80000006007824 */ /* 0x040fe200078e0203 */
[----:B------:R-:W-:-:S05]  /*0fe0*/  IADD3 R7, PT, PT, R6, 0x7f, -R7 ;  /* 0x0000007f06077810 */ /* 0x000fca0007ffe807 */
[----:B------:R-:W-:Y:S02]  /*0ff0*/  IMAD.IADD R7, R7, 0x1, R8 ;  /* 0x0000000107077824 */ /* 0x000fe400078e0208 */
[----:B0-----:R-:W-:-:S04]  /*1000*/  FFMA R13, R10, R11, 1 ;  /* 0x3f8000000a0d7423 */ /* 0x001fc8000000000b */
[----:B------:R-:W-:-:S04]  /*1010*/  FFMA R12, R10, R13, R10 ;  /* 0x0000000d0a0c7223 */ /* 0x000fc8000000000a */
[----:B------:R-:W-:-:S04]  /*1020*/  FFMA R3, R0, R12, RZ ;  /* 0x0000000c00037223 */ /* 0x000fc800000000ff */
[----:B------:R-:W-:-:S04]  /*1030*/  FFMA R10, R11, R3, R0 ;  /* 0x000000030b0a7223 */ /* 0x000fc80000000000 */
[----:B------:R-:W-:-:S04]  /*1040*/  FFMA R13, R12, R10, R3 ;  /* 0x0000000a0c0d7223 */ /* 0x000fc80000000003 */
[----:B------:R-:W-:-:S04]  /*1050*/  FFMA R10, R11, R13, R0 ;  /* 0x0000000d0b0a7223 */ /* 0x000fc80000000000 */
[----:B------:R-:W-:-:S05]  /*1060*/  FFMA R0, R12, R10, R13 ;  /* 0x0000000a0c007223 */ /* 0x000fca000000000d */
[----:B------:R-:W-:-:S04]  /*1070*/  SHF.R.U32.HI R3, RZ, 0x17, R0 ;  /* 0x00000017ff037819 */ /* 0x000fc80000011600 */
[----:B------:R-:W-:-:S05]  /*1080*/  LOP3.LUT R3, R3, 0xff, RZ, 0xc0, !PT ;  /* 0x000000ff03037812 */ /* 0x000fca00078ec0ff */
[----:B------:R-:W-:-:S05]  /*1090*/  IMAD.IADD R9, R3, 0x1, R7 ;  /* 0x0000000103097824 */ /* 0x000fca00078e0207 */
[----:B------:R-:W-:-:S04]  /*10a0*/  IADD3 R3, PT, PT, R9, -0x1, RZ ;  /* 0xffffffff09037810 */ /* 0x000fc80007ffe0ff */
[----:B------:R-:W-:-:S13]  /*10b0*/  ISETP.GE.U32.AND P0, PT, R3, 0xfe, PT ;  /* 0x000000fe0300780c */ /* 0x000fda0003f06070 */
[----:B------:R-:W-:Y:S05]  /*10c0*/  @!P0 BRA `(.L_x_22) ;  /* 0x0000000000808947 */ /* 0x000fea0003800000 */
[----:B------:R-:W-:-:S13]  /*10d0*/  ISETP.GT.AND P0, PT, R9, 0xfe, PT ;  /* 0x000000fe0900780c */ /* 0x000fda0003f04270 */
[----:B------:R-:W-:Y:S05]  /*10e0*/  @P0 BRA `(.L_x_23) ;  /* 0x00000000006c0947 */ /* 0x000fea0003800000 */
[----:B------:R-:W-:-:S13]  /*10f0*/  ISETP.GE.AND P0, PT, R9, 0x1, PT ;  /* 0x000000010900780c */ /* 0x000fda0003f06270 */
[----:B------:R-:W-:Y:S05]  /*1100*/  @P0 BRA `(.L_x_24) ;  /* 0x0000000000740947 */ /* 0x000fea0003800000 */
[----:B------:R-:W-:Y:S02]  /*1110*/  ISETP.GE.AND P0, PT, R9, -0x18, PT ;  /* 0xffffffe80900780c */ /* 0x000fe40003f06270 */
[----:B------:R-:W-:-:S11]  /*1120*/  LOP3.LUT R0, R0, 0x80000000, RZ, 0xc0, !PT ;  /* 0x8000000000007812 */ /* 0x000fd600078ec0ff */
[----:B------:R-:W-:Y:S05]  /*1130*/  @!P0 BRA `(.L_x_24) ;  /* 0x0000000000688947 */ /* 0x000fea0003800000 */
[CCC-:B------:R-:W-:Y:S01]  /*1140*/  FFMA.RZ R3, R12.reuse, R10.reuse, R13.reuse ;  /* 0x0000000a0c037223 */ /* 0x1c0fe2000000c00d */
[C---:B------:R-:W-:Y:S02]  /*1150*/  VIADD R8, R9.reuse, 0x20 ;  /* 0x0000002009087836 */ /* 0x040fe40000000000 */
[CCC-:B------:R-:W-:Y:S01]  /*1160*/  FFMA.RM R6, R12.reuse, R10.reuse, R13.reuse ;  /* 0x0000000a0c067223 */ /* 0x1c0fe2000000400d */
[----:B------:R-:W-:Y:S02]  /*1170*/  ISETP.NE.AND P2, PT, R9, RZ, PT ;  /* 0x000000ff0900720c */ /* 0x000fe40003f45270 */
[----:B------:R-:W-:Y:S01]  /*1180*/  LOP3.LUT R7, R3, 0x7fffff, RZ, 0xc0, !PT ;  /* 0x007fffff03077812 */ /* 0x000fe200078ec0ff */
[----:B------:R-:W-:Y:S01]  /*1190*/  FFMA.RP R3, R12, R10, R13 ;  /* 0x0000000a0c037223 */ /* 0x000fe2000000800d */
[----:B------:R-:W-:Y:S01]  /*11a0*/  ISETP.NE.AND P1, PT, R9, RZ, PT ;  /* 0x000000ff0900720c */ /* 0x000fe20003f25270 */
[----:B------:R-:W-:Y:S01]  /*11b0*/  IMAD.MOV R9, RZ, RZ, -R9 ;  /* 0x000000ffff097224 */ /* 0x000fe200078e0a09 */
[----:B------:R-:W-:-:S02]  /*11c0*/  LOP3.LUT R7, R7, 0x800000, RZ, 0xfc, !PT ;  /* 0x0080000007077812 */ /* 0x000fc400078efcff */
[----:B------:R-:W-:Y:S02]  /*11d0*/  FSETP.NEU.FTZ.AND P0, PT, R3, R6, PT ;  /* 0x000000060300720b */ /* 0x000fe40003f1d000 */
[----:B------:R-:W-:Y:S02]  /*11e0*/  SHF.L.U32 R8, R7, R8, RZ ;  /* 0x0000000807087219 */ /* 0x000fe400000006ff */
[----:B------:R-:W-:Y:S02]  /*11f0*/  SEL R6, R9, RZ, P2 ;  /* 0x000000ff09067207 */ /* 0x000fe40001000000 */
[----:B------:R-:W-:Y:S02]  /*1200*/  ISETP.NE.AND P1, PT, R8, RZ, P1 ;  /* 0x000000ff0800720c */ /* 0x000fe40000f25270 */
[----:B------:R-:W-:Y:S02]  /*1210*/  SHF.R.U32.HI R6, RZ, R6, R7 ;  /* 0x00000006ff067219 */ /* 0x000fe40000011607 */
[----:B------:R-:W-:-:S02]  /*1220*/  PLOP3.LUT P0, PT, P0, P1, PT, 0xf8, 0x8f ;  /* 0x00000000008f781c */ /* 0x000fc40000703f70 */
[----:B------:R-:W-:Y:S02]  /*1230*/  SHF.R.U32.HI R8, RZ, 0x1, R6 ;  /* 0x00000001ff087819 */ /* 0x000fe40000011606 */
[----:B------:R-:W-:-:S04]  /*1240*/  SEL R3, RZ, 0x1, !P0 ;  /* 0x00000001ff037807 */ /* 0x000fc80004000000 */
[----:B------:R-:W-:-:S04]  /*1250*/  LOP3.LUT R3, R3, 0x1, R8, 0xf8, !PT ;  /* 0x0000000103037812 */ /* 0x000fc800078ef808 */
[----:B------:R-:W-:-:S05]  /*1260*/  LOP3.LUT R3, R3, R6, RZ, 0xc0, !PT ;  /* 0x0000000603037212 */ /* 0x000fca00078ec0ff */
[----:B------:R-:W-:-:S05]  /*1270*/  IMAD.IADD R3, R8, 0x1, R3 ;  /* 0x0000000108037824 */ /* 0x000fca00078e0203 */
[----:B------:R-:W-:Y:S01]  /*1280*/  LOP3.LUT R0, R3, R0, RZ, 0xfc, !PT ;  /* 0x0000000003007212 */ /* 0x000fe200078efcff */
[----:B------:R-:W-:Y:S06]  /*1290*/  BRA `(.L_x_24) ;  /* 0x0000000000107947 */ /* 0x000fec0003800000 */
.L_x_23:
[----:B------:R-:W-:-:S04]  /*12a0*/  LOP3.LUT R0, R0, 0x80000000, RZ, 0xc0, !PT ;  /* 0x8000000000007812 */ /* 0x000fc800078ec0ff */
[----:B------:R-:W-:Y:S01]  /*12b0*/  LOP3.LUT R0, R0, 0x7f800000, RZ, 0xfc, !PT ;  /* 0x7f80000000007812 */ /* 0x000fe200078efcff */
[----:B------:R-:W-:Y:S06]  /*12c0*/  BRA `(.L_x_24) ;  /* 0x0000000000047947 */ /* 0x000fec0003800000 */
.L_x_22:
[----:B------:R-:W-:-:S07]  /*12d0*/  LEA R0, R7, R0, 0x17 ;  /* 0x0000000007007211 */ /* 0x000fce00078eb8ff */
.L_x_24:
[----:B------:R-:W-:Y:S05]  /*12e0*/  BSYNC.RECONVERGENT B2 ;  /* 0x0000000000027941 */ /* 0x000fea0003800200 */
.L_x_21:
[----:B------:R-:W-:Y:S05]  /*12f0*/  BRA `(.L_x_25) ;  /* 0x0000000000207947 */ /* 0x000fea0003800000 */
.L_x_20:
[----:B------:R-:W-:-:S04]  /*1300*/  LOP3.LUT R0, R6, 0x80000000, R3, 0x48, !PT ;  /* 0x8000000006007812 */ /* 0x000fc800078e4803 */
[----:B------:R-:W-:Y:S01]  /*1310*/  LOP3.LUT R0, R0, 0x7f800000, RZ, 0xfc, !PT ;  /* 0x7f80000000007812 */ /* 0x000fe200078efcff */
[----:B------:R-:W-:Y:S06]  /*1320*/  BRA `(.L_x_25) ;  /* 0x0000000000147947 */ /* 0x000fec0003800000 */
.L_x_19:
[----:B------:R-:W-:Y:S01]  /*1330*/  LOP3.LUT R0, R6, 0x80000000, R3, 0x48, !PT ;  /* 0x8000000006007812 */ /* 0x000fe200078e4803 */
[----:B------:R-:W-:Y:S06]  /*1340*/  BRA `(.L_x_25) ;  /* 0x00000000000c7947 */ /* 0x000fec0003800000 */
.L_x_18:
[----:B------:R-:W0:Y:S01]  /*1350*/  MUFU.RSQ R0, -QNAN ;  /* 0xffc0000000007908 */ /* 0x000e220000001400 */
[----:B------:R-:W-:Y:S05]  /*1360*/  BRA `(.L_x_25) ;  /* 0x0000000000047947 */ /* 0x000fea0003800000 */
.L_x_17:
[----:B------:R-:W-:-:S07]  /*1370*/  FADD.FTZ R0, R3, R0 ;  /* 0x0000000003007221 */ /* 0x000fce0000010000 */
.L_x_25:
[----:B------:R-:W-:Y:S05]  /*1380*/  BSYNC.RECONVERGENT B1 ;  /* 0x0000000000017941 */ /* 0x000fea0003800200 */
.L_x_15:
[----:B------:R-:W-:Y:S02]  /*1390*/  IMAD.MOV.U32 R6, RZ, RZ, R4 ;  /* 0x000000ffff067224 */ /* 0x000fe400078e0004 */
[----:B------:R-:W-:-:S04]  /*13a0*/  IMAD.MOV.U32 R7, RZ, RZ, 0x0 ;  /* 0x00000000ff077424 */ /* 0x000fc800078e00ff */
[----:B0-----:R-:W-:Y:S05]  /*13b0*/  RET.REL.NODEC R6 `(_Z6kernelPKfiPfii) ;  /* 0xffffffec06107950 */ /* 0x001fea0003c3ffff */
.L_x_26:
[----:B------:R-:W-:-:S00]  /*13c0*/  BRA `(.L_x_26) ;  /* 0xfffffffc00fc7947 */ /* 0x000fc0000383ffff */
[----:B------:R-:W-:-:S00]  /*13d0*/  NOP ;  /* 0x0000000000007918 */ /* 0x000fc00000000000 */
        /* <DEDUP_REMOVED lines=10> */
.L_x_27:


//--------------------- .nv.shared._Z6kernelPKfiPfii --------------------------
	.section	.nv.shared._Z6kernelPKfiPfii,"aw",@nobits
	.sectionflags	@""
	.align	16
	.zero		1024


//--------------------- .nv.shared.reserved.0     --------------------------
	.section	.nv.shared.reserved.0,"aw",@nobits
	.weak		__nv_reservedSMEM_offset_0_alias
	.size		__nv_reservedSMEM_offset_0_alias, 0, 64
	.other		__nv_reservedSMEM_offset_0_alias,@"STO_CUDA_RESERVED_SHARED STV_DEFAULT"
__nv_reservedSMEM_offset_0_alias:
	.zero		0
	.zero		64


//--------------------- .nv.constant0._Z6kernelPKfiPfii --------------------------
	.section	.nv.constant0._Z6kernelPKfiPfii,"a",@progbits
	.sectionflags	@""
	.align	4
.nv.constant0._Z6kernelPKfiPfii:
	.zero		928


//--------------------- SYMBOLS --------------------------

	.type		.nv.reservedSmem.offset0,@object
	.size		.nv.reservedSmem.offset0,0x4
	.type		.nv.reservedSmem.cap,@object
	.size		.nv.reservedSmem.cap,0x4
